//
// Generated by NVIDIA NVVM Compiler
//
// Compiler Build ID: CL-36424714
// Cuda compilation tools, release 13.0, V13.0.88
// Based on NVVM 20.0.0
//

.version 9.0
.target sm_100
.address_size 64

	// .globl	_Z9histogramPhlPj

.visible .entry _Z9histogramPhlPj(
	.param .u64 .ptr .align 1 _Z9histogramPhlPj_param_0,
	.param .u64 _Z9histogramPhlPj_param_1,
	.param .u64 .ptr .align 1 _Z9histogramPhlPj_param_2
)
{
	.reg .pred 	%p<8>;
	.reg .b32 	%r<20>;
	.reg .b64 	%rd<49>;

	ld.param.u64 	%rd20, [_Z9histogramPhlPj_param_0];
	ld.param.u64 	%rd19, [_Z9histogramPhlPj_param_1];
	ld.param.u64 	%rd21, [_Z9histogramPhlPj_param_2];
	cvta.to.global.u64 	%rd1, %rd21;
	cvta.to.global.u64 	%rd2, %rd20;
	mov.u32 	%r1, %tid.x;
	mov.u32 	%r2, %ctaid.x;
	mov.u32 	%r3, %ntid.x;
	mad.lo.s32 	%r4, %r2, %r3, %r1;
	cvt.u64.u32 	%rd47, %r4;
	mov.u32 	%r5, %nctaid.x;
	mul.lo.s32 	%r6, %r5, %r3;
	cvt.u64.u32 	%rd4, %r6;
	setp.le.s64 	%p1, %rd19, %rd47;
	@%p1 bra 	$L__BB0_10;
	add.s64 	%rd22, %rd4, %rd47;
	max.u64 	%rd23, %rd19, %rd22;
	setp.lt.u64 	%p2, %rd22, %rd19;
	selp.u64 	%rd5, 1, 0, %p2;
	add.s64 	%rd24, %rd22, %rd5;
	sub.s64 	%rd6, %rd23, %rd24;
	and.b64  	%rd25, %rd6, -4294967296;
	setp.ne.s64 	%p3, %rd25, 0;
	@%p3 bra 	$L__BB0_3;
	cvt.u32.u64 	%r7, %rd4;
	cvt.u32.u64 	%r8, %rd6;
	div.u32 	%r9, %r8, %r7;
	cvt.u64.u32 	%rd44, %r9;
	bra.uni 	$L__BB0_4;
$L__BB0_3:
	div.u64 	%rd44, %rd6, %rd4;
$L__BB0_4:
	add.s64 	%rd10, %rd44, %rd5;
	and.b64  	%rd26, %rd10, 3;
	setp.eq.s64 	%p4, %rd26, 3;
	@%p4 bra 	$L__BB0_7;
	add.s64 	%rd27, %rd10, 1;
	and.b64  	%rd45, %rd27, 3;
$L__BB0_6:
	.pragma "nounroll";
	add.s64 	%rd28, %rd2, %rd47;
	ld.global.u8 	%r10, [%rd28];
	mul.wide.u32 	%rd29, %r10, 4;
	add.s64 	%rd30, %rd1, %rd29;
	atom.global.add.u32 	%r11, [%rd30], 1;
	add.s64 	%rd47, %rd47, %rd4;
	add.s64 	%rd45, %rd45, -1;
	setp.ne.s64 	%p5, %rd45, 0;
	@%p5 bra 	$L__BB0_6;
$L__BB0_7:
	setp.lt.u64 	%p6, %rd10, 3;
	@%p6 bra 	$L__BB0_10;
	shl.b64 	%rd43, %rd4, 2;
$L__BB0_9:
	add.s64 	%rd31, %rd2, %rd47;
	ld.global.u8 	%r12, [%rd31];
	mul.wide.u32 	%rd32, %r12, 4;
	add.s64 	%rd33, %rd1, %rd32;
	atom.global.add.u32 	%r13, [%rd33], 1;
	add.s64 	%rd34, %rd31, %rd4;
	ld.global.u8 	%r14, [%rd34];
	mul.wide.u32 	%rd35, %r14, 4;
	add.s64 	%rd36, %rd1, %rd35;
	atom.global.add.u32 	%r15, [%rd36], 1;
	add.s64 	%rd37, %rd34, %rd4;
	ld.global.u8 	%r16, [%rd37];
	mul.wide.u32 	%rd38, %r16, 4;
	add.s64 	%rd39, %rd1, %rd38;
	atom.global.add.u32 	%r17, [%rd39], 1;
	add.s64 	%rd40, %rd37, %rd4;
	ld.global.u8 	%r18, [%rd40];
	mul.wide.u32 	%rd41, %r18, 4;
	add.s64 	%rd42, %rd1, %rd41;
	atom.global.add.u32 	%r19, [%rd42], 1;
	add.s64 	%rd47, %rd43, %rd47;
	setp.lt.s64 	%p7, %rd47, %rd19;
	@%p7 bra 	$L__BB0_9;
$L__BB0_10:
	ret;

}


// ===== COMPILED SASS (sm_100) =====

	.target	sm_100

	.elftype	@"ET_EXEC"


//--------------------- .note.nv.tkinfo           --------------------------
	.section	.note.nv.tkinfo,"",@"SHT_NOTE"
	.sectionflags	@"SHF_NOTE_NV_TKINFO"
	.tkinfo
        /*0018*/ 	.word	0x00000002
        /*0030*/ 	.string	""
        /*0030*/ 	.string	"ptxas"
        /*0030*/ 	.string	"Cuda compilation tools, release 13.0, V13.0.88"
        /*0030*/ 	.string	"Build cuda_13.0.r13.0/compiler.36424714_0"
        /*0030*/ 	.string	"-arch sm_100 -m 64 "



//--------------------- .note.nv.cuinfo           --------------------------
	.section	.note.nv.cuinfo,"",@"SHT_NOTE"
	.sectionflags	@"SHF_NOTE_NV_CUINFO"
        /*0018*/ 	.short	0x0002
        /*001a*/ 	.short	0x0064
        /*001c*/ 	.short	0x0082
	.zero		2


//--------------------- .nv.info                  --------------------------
	.section	.nv.info,"",@"SHT_CUDA_INFO"
	.align	4


	//----- nvinfo : EIATTR_REGCOUNT
	.align		4
        /*0000*/ 	.byte	0x04, 0x2f
        /*0002*/ 	.short	(.L_1 - .L_0)
	.align		4
.L_0:
        /*0004*/ 	.word	index@(_Z9histogramPhlPj)
        /*0008*/ 	.word	0x00000018


	//----- nvinfo : EIATTR_FRAME_SIZE
	.align		4
.L_1:
        /*000c*/ 	.byte	0x04, 0x11
        /*000e*/ 	.short	(.L_3 - .L_2)
	.align		4
.L_2:
        /*0010*/ 	.word	index@($__internal_0_$__cuda_sm20_div_u64)
        /*0014*/ 	.word	0x00000000


	//----- nvinfo : EIATTR_FRAME_SIZE
	.align		4
.L_3:
        /*0018*/ 	.byte	0x04, 0x11
        /*001a*/ 	.short	(.L_5 - .L_4)
	.align		4
.L_4:
        /*001c*/ 	.word	index@(_Z9histogramPhlPj)
        /*0020*/ 	.word	0x00000000


	//----- nvinfo : EIATTR_MIN_STACK_SIZE
	.align		4
.L_5:
        /*0024*/ 	.byte	0x04, 0x12
        /*0026*/ 	.short	(.L_7 - .L_6)
	.align		4
.L_6:
        /*0028*/ 	.word	index@(_Z9histogramPhlPj)
        /*002c*/ 	.word	0x00000000
.L_7:


//--------------------- .nv.compat                --------------------------
	.section	.nv.compat,"",@"SHT_CUDA_COMPAT_INFO"
	.align	4
        /*0000*/ 	.byte	0x02, 0x09, 0x00, 0x00, 0x02, 0x02, 0x01, 0x00, 0x02, 0x05, 0x05, 0x00, 0x03, 0x07, 0x01, 0x01
        /*0010*/ 	.byte	0x02, 0x03, 0x00, 0x00, 0x02, 0x06, 0x01, 0x00, 0x04, 0x0b, 0x08, 0x00, 0x09, 0x00, 0x00, 0x00
        /*0020*/ 	.byte	0x00, 0x00, 0x00, 0x00


//--------------------- .nv.info._Z9histogramPhlPj --------------------------
	.section	.nv.info._Z9histogramPhlPj,"",@"SHT_CUDA_INFO"
	.sectionflags	@""
	.align	4


	//----- nvinfo : EIATTR_CUDA_API_VERSION
	.align		4
        /*0000*/ 	.byte	0x04, 0x37
        /*0002*/ 	.short	(.L_9 - .L_8)
.L_8:
        /*0004*/ 	.word	0x00000082


	//----- nvinfo : EIATTR_KPARAM_INFO
	.align		4
.L_9:
        /*0008*/ 	.byte	0x04, 0x17
        /*000a*/ 	.short	(.L_11 - .L_10)
.L_10:
        /*000c*/ 	.word	0x00000000
        /*0010*/ 	.short	0x0002
        /*0012*/ 	.short	0x0010
        /*0014*/ 	.byte	0x00, 0xf5, 0x21, 0x00


	//----- nvinfo : EIATTR_KPARAM_INFO
	.align		4
.L_11:
        /*0018*/ 	.byte	0x04, 0x17
        /*001a*/ 	.short	(.L_13 - .L_12)
.L_12:
        /*001c*/ 	.word	0x00000000
        /*0020*/ 	.short	0x0001
        /*0022*/ 	.short	0x0008
        /*0024*/ 	.byte	0x00, 0xf0, 0x21, 0x00


	//----- nvinfo : EIATTR_KPARAM_INFO
	.align		4
.L_13:
        /*0028*/ 	.byte	0x04, 0x17
        /*002a*/ 	.short	(.L_15 - .L_14)
.L_14:
        /*002c*/ 	.word	0x00000000
        /*0030*/ 	.short	0x0000
        /*0032*/ 	.short	0x0000
        /*0034*/ 	.byte	0x00, 0xf5, 0x21, 0x00


	//----- nvinfo : EIATTR_SPARSE_MMA_MASK
	.align		4
.L_15:
        /*0038*/ 	.byte	0x03, 0x50
        /*003a*/ 	.short	0x0000


	//----- nvinfo : EIATTR_MAXREG_COUNT
	.align		4
        /*003c*/ 	.byte	0x03, 0x1b
        /*003e*/ 	.short	0x00ff


	//----- nvinfo : EIATTR_MERCURY_ISA_VERSION
	.align		4
        /*0040*/ 	.byte	0x03, 0x5f
        /*0042*/ 	.short	0x0101


	//----- nvinfo : EIATTR_VRC_CTA_INIT_COUNT
	.align		4
        /*0044*/ 	.byte	0x02, 0x4a
	.zero		1
	.zero		1


	//----- nvinfo : EIATTR_EXIT_INSTR_OFFSETS
	.align		4
        /*0048*/ 	.byte	0x04, 0x1c
        /*004a*/ 	.short	(.L_17 - .L_16)


	//   ....[0]....
.L_16:
        /*004c*/ 	.word	0x000000a0


	//   ....[1]....
        /*0050*/ 	.word	0x00000510


	//   ....[2]....
        /*0054*/ 	.word	0x000006c0


	//----- nvinfo : EIATTR_CRS_STACK_SIZE
	.align		4
.L_17:
        /*0058*/ 	.byte	0x04, 0x1e
        /*005a*/ 	.short	(.L_19 - .L_18)
.L_18:
        /*005c*/ 	.word	0x00000000


	//----- nvinfo : EIATTR_CBANK_PARAM_SIZE
	.align		4
.L_19:
        /*0060*/ 	.byte	0x03, 0x19
        /*0062*/ 	.short	0x0018


	//----- nvinfo : EIATTR_PARAM_CBANK
	.align		4
        /*0064*/ 	.byte	0x04, 0x0a
        /*0066*/ 	.short	(.L_21 - .L_20)
	.align		4
.L_20:
        /*0068*/ 	.word	index@(.nv.constant0._Z9histogramPhlPj)
        /*006c*/ 	.short	0x0380
        /*006e*/ 	.short	0x0018


	//----- nvinfo : EIATTR_SW_WAR
	.align		4
.L_21:
        /*0070*/ 	.byte	0x04, 0x36
        /*0072*/ 	.short	(.L_23 - .L_22)
.L_22:
        /*0074*/ 	.word	0x00000008
.L_23:


//--------------------- .nv.callgraph             --------------------------
	.section	.nv.callgraph,"",@"SHT_CUDA_CALLGRAPH"
	.align	4
	.sectionentsize	8
	.align		4
        /*0000*/ 	.word	0x00000000
	.align		4
        /*0004*/ 	.word	0xffffffff
	.align		4
        /*0008*/ 	.word	0x00000000
	.align		4
        /*000c*/ 	.word	0xfffffffe
	.align		4
        /*0010*/ 	.word	0x00000000
	.align		4
        /*0014*/ 	.word	0xfffffffd
	.align		4
        /*0018*/ 	.word	0x00000000
	.align		4
        /*001c*/ 	.word	0xfffffffc


//--------------------- .text._Z9histogramPhlPj   --------------------------
	.section	.text._Z9histogramPhlPj,"ax",@progbits
	.align	128
        .global         _Z9histogramPhlPj
        .type           _Z9histogramPhlPj,@function
        .size           _Z9histogramPhlPj,(.L_x_8 - _Z9histogramPhlPj)
        .other          _Z9histogramPhlPj,@"STO_CUDA_ENTRY STV_DEFAULT"
_Z9histogramPhlPj:
.text._Z9histogramPhlPj:
[----:B------:R-:W-:Y:S01]  /*0000*/  LDC R1, c[0x0][0x37c] ;  /* 0x0000df00ff017b82 */ /* 0x000fe20000000800 */
[----:B------:R-:W0:Y:S07]  /*0010*/  S2R R3, SR_TID.X ;  /* 0x0000000000037919 */ /* 0x000e2e0000002100 */
[----:B------:R-:W0:Y:S01]  /*0020*/  S2UR UR4, SR_CTAID.X ;  /* 0x00000000000479c3 */ /* 0x000e220000002500 */
[----:B------:R-:W1:Y:S07]  /*0030*/  LDCU.64 UR6, c[0x0][0x388] ;  /* 0x00007100ff0677ac */ /* 0x000e6e0008000a00 */
[----:B------:R-:W0:Y:S01]  /*0040*/  LDC R0, c[0x0][0x360] ;  /* 0x0000d800ff007b82 */ /* 0x000e220000000800 */
[----:B------:R-:W2:Y:S01]  /*0050*/  LDCU UR5, c[0x0][0x370] ;  /* 0x00006e00ff0577ac */ /* 0x000ea20008000800 */
[----:B0-----:R-:W-:-:S02]  /*0060*/  IMAD R3, R0, UR4, R3 ;  /* 0x0000000400037c24 */ /* 0x001fc4000f8e0203 */
[----:B--2---:R-:W-:-:S03]  /*0070*/  IMAD R0, R0, UR5, RZ ;  /* 0x0000000500007c24 */ /* 0x004fc6000f8e02ff */
[----:B-1----:R-:W-:-:S04]  /*0080*/  ISETP.GE.U32.AND P0, PT, R3, UR6, PT ;  /* 0x0000000603007c0c */ /* 0x002fc8000bf06070 */
[----:B------:R-:W-:-:S13]  /*0090*/  ISETP.GE.AND.EX P0, PT, RZ, UR7, PT, P0 ;  /* 0x00000007ff007c0c */ /* 0x000fda000bf06300 */
[----:B------:R-:W-:Y:S05]  /*00a0*/  @P0 EXIT ;  /* 0x000000000000094d */ /* 0x000fea0003800000 */
[----:B------:R-:W-:Y:S01]  /*00b0*/  IADD3 R4, P0, PT, R0, R3, RZ ;  /* 0x0000000300047210 */ /* 0x000fe20007f1e0ff */
[----:B------:R-:W-:Y:S01]  /*00c0*/  IMAD.MOV.U32 R5, RZ, RZ, RZ ;  /* 0x000000ffff057224 */ /* 0x000fe200078e00ff */
[----:B------:R-:W-:Y:S02]  /*00d0*/  BSSY.RECONVERGENT B0, `(.L_x_0) ;  /* 0x0000024000007945 */ /* 0x000fe40003800200 */
[C---:B------:R-:W-:Y:S01]  /*00e0*/  ISETP.GT.U32.AND P1, PT, R4.reuse, UR6, PT ;  /* 0x0000000604007c0c */ /* 0x040fe2000bf24070 */
[----:B------:R-:W-:Y:S01]  /*00f0*/  IMAD.X R9, RZ, RZ, R5, P0 ;  /* 0x000000ffff097224 */ /* 0x000fe200000e0605 */
[----:B------:R-:W-:-:S04]  /*0100*/  ISETP.GE.U32.AND P0, PT, R4, UR6, PT ;  /* 0x0000000604007c0c */ /* 0x000fc8000bf06070 */
[C---:B------:R-:W-:Y:S02]  /*0110*/  ISETP.GT.U32.AND.EX P1, PT, R9.reuse, UR7, PT, P1 ;  /* 0x0000000709007c0c */ /* 0x040fe4000bf24110 */
[C---:B------:R-:W-:Y:S02]  /*0120*/  ISETP.GE.U32.AND.EX P0, PT, R9.reuse, UR7, PT, P0 ;  /* 0x0000000709007c0c */ /* 0x040fe4000bf06100 */
[----:B------:R-:W-:Y:S02]  /*0130*/  SEL R7, R4, UR6, P1 ;  /* 0x0000000604077c07 */ /* 0x000fe40008800000 */
[----:B------:R-:W-:Y:S02]  /*0140*/  SEL R2, RZ, 0x1, P0 ;  /* 0x00000001ff027807 */ /* 0x000fe40000000000 */
[----:B------:R-:W-:Y:S02]  /*0150*/  SEL R6, R9, UR7, P1 ;  /* 0x0000000709067c07 */ /* 0x000fe40008800000 */
[----:B------:R-:W-:-:S04]  /*0160*/  IADD3 R7, P0, P1, R7, -R4, -R2 ;  /* 0x8000000407077210 */ /* 0x000fc8000791e802 */
[----:B------:R-:W-:-:S04]  /*0170*/  IADD3.X R6, PT, PT, R6, -0x1, ~R9, P0, P1 ;  /* 0xffffffff06067810 */ /* 0x000fc800007e2c09 */
[----:B------:R-:W-:-:S13]  /*0180*/  ISETP.NE.U32.AND P0, PT, R6, RZ, PT ;  /* 0x000000ff0600720c */ /* 0x000fda0003f05070 */
[----:B------:R-:W-:Y:S05]  /*0190*/  @P0 BRA `(.L_x_1) ;  /* 0x0000000000540947 */ /* 0x000fea0003800000 */
[----:B------:R-:W0:Y:S01]  /*01a0*/  I2F.U32.RP R4, R0 ;  /* 0x0000000000047306 */ /* 0x000e220000209000 */
[----:B------:R-:W-:Y:S01]  /*01b0*/  IMAD.MOV R11, RZ, RZ, -R0 ;  /* 0x000000ffff0b7224 */ /* 0x000fe200078e0a00 */
[----:B------:R-:W-:-:S06]  /*01c0*/  ISETP.NE.U32.AND P2, PT, R0, RZ, PT ;  /* 0x000000ff0000720c */ /* 0x000fcc0003f45070 */
[----:B0-----:R-:W0:Y:S02]  /*01d0*/  MUFU.RCP R4, R4 ;  /* 0x0000000400047308 */ /* 0x001e240000001000 */
[----:B0-----:R-:W-:-:S06]  /*01e0*/  VIADD R8, R4, 0xffffffe ;  /* 0x0ffffffe04087836 */ /* 0x001fcc0000000000 */
[----:B------:R0:W1:Y:S02]  /*01f0*/  F2I.FTZ.U32.TRUNC.NTZ R9, R8 ;  /* 0x0000000800097305 */ /* 0x000064000021f000 */
[----:B0-----:R-:W-:Y:S02]  /*0200*/  IMAD.MOV.U32 R8, RZ, RZ, RZ ;  /* 0x000000ffff087224 */ /* 0x001fe400078e00ff */
[----:B-1----:R-:W-:-:S04]  /*0210*/  IMAD R11, R11, R9, RZ ;  /* 0x000000090b0b7224 */ /* 0x002fc800078e02ff */
[----:B------:R-:W-:-:S06]  /*0220*/  IMAD.HI.U32 R6, R9, R11, R8 ;  /* 0x0000000b09067227 */ /* 0x000fcc00078e0008 */
[----:B------:R-:W-:-:S04]  /*0230*/  IMAD.HI.U32 R6, R6, R7, RZ ;  /* 0x0000000706067227 */ /* 0x000fc800078e00ff */
[----:B------:R-:W-:-:S04]  /*0240*/  IMAD.MOV R9, RZ, RZ, -R6 ;  /* 0x000000ffff097224 */ /* 0x000fc800078e0a06 */
[----:B------:R-:W-:Y:S02]  /*0250*/  IMAD R7, R0, R9, R7 ;  /* 0x0000000900077224 */ /* 0x000fe400078e0207 */
[----:B------:R-:W-:-:S03]  /*0260*/  IMAD.MOV.U32 R9, RZ, RZ, RZ ;  /* 0x000000ffff097224 */ /* 0x000fc600078e00ff */
[----:B------:R-:W-:-:S13]  /*0270*/  ISETP.GE.U32.AND P0, PT, R7, R0, PT ;  /* 0x000000000700720c */ /* 0x000fda0003f06070 */
[----:B------:R-:W-:Y:S02]  /*0280*/  @P0 IMAD.IADD R7, R7, 0x1, -R0 ;  /* 0x0000000107070824 */ /* 0x000fe400078e0a00 */
[----:B------:R-:W-:-:S03]  /*0290*/  @P0 VIADD R6, R6, 0x1 ;  /* 0x0000000106060836 */ /* 0x000fc60000000000 */
[----:B------:R-:W-:-:S13]  /*02a0*/  ISETP.GE.U32.AND P1, PT, R7, R0, PT ;  /* 0x000000000700720c */ /* 0x000fda0003f26070 */
[----:B------:R-:W-:Y:S01]  /*02b0*/  @P1 VIADD R6, R6, 0x1 ;  /* 0x0000000106061836 */ /* 0x000fe20000000000 */
[----:B------:R-:W-:-:S05]  /*02c0*/  @!P2 LOP3.LUT R6, RZ, R0, RZ, 0x33, !PT ;  /* 0x00000000ff06a212 */ /* 0x000fca00078e33ff */
[----:B------:R-:W-:Y:S01]  /*02d0*/  IMAD.MOV.U32 R8, RZ, RZ, R6 ;  /* 0x000000ffff087224 */ /* 0x000fe200078e0006 */
[----:B------:R-:W-:Y:S06]  /*02e0*/  BRA `(.L_x_2) ;  /* 0x0000000000087947 */ /* 0x000fec0003800000 */
.L_x_1:
[----:B------:R-:W-:-:S07]  /*02f0*/  MOV R4, 0x310 ;  /* 0x0000031000047802 */ /* 0x000fce0000000f00 */
[----:B------:R-:W-:Y:S05]  /*0300*/  CALL.REL.NOINC `($__internal_0_$__cuda_sm20_div_u64) ;  /* 0x0000000000f07944 */ /* 0x000fea0003c00000 */
.L_x_2:
[----:B------:R-:W-:Y:S05]  /*0310*/  BSYNC.RECONVERGENT B0 ;  /* 0x0000000000007941 */ /* 0x000fea0003800200 */
.L_x_0:
[----:B------:R-:W-:Y:S01]  /*0320*/  IADD3 R2, P0, PT, R8, R2, RZ ;  /* 0x0000000208027210 */ /* 0x000fe20007f1e0ff */
[----:B------:R-:W0:Y:S01]  /*0330*/  LDC.64 R6, c[0x0][0x390] ;  /* 0x0000e400ff067b82 */ /* 0x000e220000000a00 */
[----:B------:R-:W1:Y:S01]  /*0340*/  LDCU.128 UR8, c[0x0][0x380] ;  /* 0x00007000ff0877ac */ /* 0x000e620008000c00 */
[----:B------:R-:W-:Y:S01]  /*0350*/  BSSY.RECONVERGENT B0, `(.L_x_3) ;  /* 0x000001b000007945 */ /* 0x000fe20003800200 */
[C---:B------:R-:W-:Y:S01]  /*0360*/  LOP3.LUT R4, R2.reuse, 0x3, RZ, 0xc0, !PT ;  /* 0x0000000302047812 */ /* 0x040fe200078ec0ff */
[----:B------:R-:W-:Y:S01]  /*0370*/  IMAD.X R8, RZ, RZ, R9, P0 ;  /* 0x000000ffff087224 */ /* 0x000fe200000e0609 */
[----:B------:R-:W-:Y:S01]  /*0380*/  ISETP.GE.U32.AND P0, PT, R2, 0x3, PT ;  /* 0x000000030200780c */ /* 0x000fe20003f06070 */
[----:B------:R-:W2:Y:S01]  /*0390*/  LDCU.64 UR4, c[0x0][0x358] ;  /* 0x00006b00ff0477ac */ /* 0x000ea20008000a00 */
[----:B------:R-:W-:Y:S02]  /*03a0*/  ISETP.NE.U32.AND P1, PT, R4, 0x3, PT ;  /* 0x000000030400780c */ /* 0x000fe40003f25070 */
[----:B------:R-:W-:Y:S01]  /*03b0*/  ISETP.GE.U32.AND.EX P0, PT, R8, RZ, PT, P0 ;  /* 0x000000ff0800720c */ /* 0x000fe20003f06100 */
[----:B------:R-:W3:Y:S01]  /*03c0*/  LDCU.64 UR6, c[0x0][0x380] ;  /* 0x00007000ff0677ac */ /* 0x000ee20008000a00 */
[----:B------:R-:W-:-:S13]  /*03d0*/  ISETP.NE.AND.EX P1, PT, RZ, RZ, PT, P1 ;  /* 0x000000ffff00720c */ /* 0x000fda0003f25310 */
[----:B-12---:R-:W-:Y:S05]  /*03e0*/  @!P1 BRA `(.L_x_4) ;  /* 0x0000000000449947 */ /* 0x006fea0003800000 */
[----:B------:R-:W1:Y:S01]  /*03f0*/  LDC.64 R12, c[0x0][0x390] ;  /* 0x0000e400ff0c7b82 */ /* 0x000e620000000a00 */
[----:B------:R-:W-:Y:S02]  /*0400*/  VIADD R2, R2, 0x1 ;  /* 0x0000000102027836 */ /* 0x000fe40000000000 */
[----:B------:R-:W-:-:S03]  /*0410*/  IMAD.MOV.U32 R4, RZ, RZ, RZ ;  /* 0x000000ffff047224 */ /* 0x000fc600078e00ff */
[----:B------:R-:W-:-:S07]  /*0420*/  LOP3.LUT R2, R2, 0x3, RZ, 0xc0, !PT ;  /* 0x0000000302027812 */ /* 0x000fce00078ec0ff */
.L_x_5:
[----:B---3--:R-:W-:-:S04]  /*0430*/  IADD3 R10, P1, PT, R3, UR6, RZ ;  /* 0x00000006030a7c10 */ /* 0x008fc8000ff3e0ff */
[----:B------:R-:W-:-:S05]  /*0440*/  IADD3.X R11, PT, PT, R5, UR7, RZ, P1, !PT ;  /* 0x00000007050b7c10 */ /* 0x000fca0008ffe4ff */
[----:B--2---:R-:W1:Y:S01]  /*0450*/  LDG.E.U8 R9, desc[UR4][R10.64] ;  /* 0x000000040a097981 */ /* 0x004e62000c1e1100 */
[----:B------:R-:W-:Y:S01]  /*0460*/  IADD3 R2, P1, PT, R2, -0x1, RZ ;  /* 0xffffffff02027810 */ /* 0x000fe20007f3e0ff */
[----:B------:R-:W-:-:S03]  /*0470*/  IMAD.MOV.U32 R15, RZ, RZ, 0x1 ;  /* 0x00000001ff0f7424 */ /* 0x000fc600078e00ff */
[----:B------:R-:W-:Y:S02]  /*0480*/  IADD3.X R4, PT, PT, R4, -0x1, RZ, P1, !PT ;  /* 0xffffffff04047810 */ /* 0x000fe40000ffe4ff */
[----:B------:R-:W-:-:S04]  /*0490*/  ISETP.NE.U32.AND P1, PT, R2, RZ, PT ;  /* 0x000000ff0200720c */ /* 0x000fc80003f25070 */
[----:B------:R-:W-:Y:S02]  /*04a0*/  ISETP.NE.AND.EX P1, PT, R4, RZ, PT, P1 ;  /* 0x000000ff0400720c */ /* 0x000fe40003f25310 */
[----:B------:R-:W-:-:S05]  /*04b0*/  IADD3 R3, P2, PT, R0, R3, RZ ;  /* 0x0000000300037210 */ /* 0x000fca0007f5e0ff */
[----:B------:R-:W-:Y:S02]  /*04c0*/  IMAD.X R5, RZ, RZ, R5, P2 ;  /* 0x000000ffff057224 */ /* 0x000fe400010e0605 */
[----:B-1----:R-:W-:-:S05]  /*04d0*/  IMAD.WIDE.U32 R8, R9, 0x4, R12 ;  /* 0x0000000409087825 */ /* 0x002fca00078e000c */
[----:B------:R2:W-:Y:S01]  /*04e0*/  REDG.E.ADD.STRONG.GPU desc[UR4][R8.64], R15 ;  /* 0x0000000f0800798e */ /* 0x0005e2000c12e104 */
[----:B------:R-:W-:Y:S05]  /*04f0*/  @P1 BRA `(.L_x_5) ;  /* 0xfffffffc00cc1947 */ /* 0x000fea000383ffff */
.L_x_4:
[----:B---3--:R-:W-:Y:S05]  /*0500*/  BSYNC.RECONVERGENT B0 ;  /* 0x0000000000007941 */ /* 0x008fea0003800200 */
.L_x_3:
[----:B------:R-:W-:Y:S05]  /*0510*/  @!P0 EXIT ;  /* 0x000000000000894d */ /* 0x000fea0003800000 */
.L_x_6:
[----:B-1----:R-:W-:-:S04]  /*0520*/  IADD3 R12, P0, PT, R3, UR8, RZ ;  /* 0x00000008030c7c10 */ /* 0x002fc8000ff1e0ff */
[----:B------:R-:W-:-:S05]  /*0530*/  IADD3.X R13, PT, PT, R5, UR9, RZ, P0, !PT ;  /* 0x00000009050d7c10 */ /* 0x000fca00087fe4ff */
[----:B--2---:R-:W0:Y:S01]  /*0540*/  LDG.E.U8 R9, desc[UR4][R12.64] ;  /* 0x000000040c097981 */ /* 0x004e22000c1e1100 */
[----:B------:R-:W-:Y:S01]  /*0550*/  IADD3 R14, P0, PT, R0, R12, RZ ;  /* 0x0000000c000e7210 */ /* 0x000fe20007f1e0ff */
[----:B------:R-:W-:-:S04]  /*0560*/  IMAD.MOV.U32 R21, RZ, RZ, 0x1 ;  /* 0x00000001ff157424 */ /* 0x000fc800078e00ff */
[----:B------:R-:W-:Y:S02]  /*0570*/  IMAD.X R15, RZ, RZ, R13, P0 ;  /* 0x000000ffff0f7224 */ /* 0x000fe400000e060d */
[----:B0-----:R-:W-:-:S05]  /*0580*/  IMAD.WIDE.U32 R8, R9, 0x4, R6 ;  /* 0x0000000409087825 */ /* 0x001fca00078e0006 */
[----:B------:R0:W-:Y:S04]  /*0590*/  REDG.E.ADD.STRONG.GPU desc[UR4][R8.64], R21 ;  /* 0x000000150800798e */ /* 0x0001e8000c12e104 */
[----:B------:R-:W2:Y:S01]  /*05a0*/  LDG.E.U8 R11, desc[UR4][R14.64] ;  /* 0x000000040e0b7981 */ /* 0x000ea2000c1e1100 */
[----:B------:R-:W-:-:S04]  /*05b0*/  IADD3 R16, P0, PT, R0, R14, RZ ;  /* 0x0000000e00107210 */ /* 0x000fc80007f1e0ff */
[----:B------:R-:W-:Y:S01]  /*05c0*/  IADD3.X R17, PT, PT, RZ, R15, RZ, P0, !PT ;  /* 0x0000000fff117210 */ /* 0x000fe200007fe4ff */
[----:B--2---:R-:W-:-:S05]  /*05d0*/  IMAD.WIDE.U32 R10, R11, 0x4, R6 ;  /* 0x000000040b0a7825 */ /* 0x004fca00078e0006 */
[----:B------:R1:W-:Y:S04]  /*05e0*/  REDG.E.ADD.STRONG.GPU desc[UR4][R10.64], R21 ;  /* 0x000000150a00798e */ /* 0x0003e8000c12e104 */
[----:B------:R-:W2:Y:S01]  /*05f0*/  LDG.E.U8 R13, desc[UR4][R16.64] ;  /* 0x00000004100d7981 */ /* 0x000ea2000c1e1100 */
[----:B------:R-:W-:-:S05]  /*0600*/  IADD3 R18, P0, PT, R0, R16, RZ ;  /* 0x0000001000127210 */ /* 0x000fca0007f1e0ff */
[----:B------:R-:W-:Y:S01]  /*0610*/  IMAD.X R19, RZ, RZ, R17, P0 ;  /* 0x000000ffff137224 */ /* 0x000fe200000e0611 */
[----:B------:R-:W-:Y:S01]  /*0620*/  LEA R3, P1, R0, R3, 0x2 ;  /* 0x0000000300037211 */ /* 0x000fe200078210ff */
[----:B--2---:R-:W-:-:S05]  /*0630*/  IMAD.WIDE.U32 R12, R13, 0x4, R6 ;  /* 0x000000040d0c7825 */ /* 0x004fca00078e0006 */
[----:B------:R1:W-:Y:S04]  /*0640*/  REDG.E.ADD.STRONG.GPU desc[UR4][R12.64], R21 ;  /* 0x000000150c00798e */ /* 0x0003e8000c12e104 */
[----:B0-----:R-:W2:Y:S01]  /*0650*/  LDG.E.U8 R9, desc[UR4][R18.64] ;  /* 0x0000000412097981 */ /* 0x001ea2000c1e1100 */
[----:B------:R-:W-:Y:S02]  /*0660*/  ISETP.GE.U32.AND P0, PT, R3, UR10, PT ;  /* 0x0000000a03007c0c */ /* 0x000fe4000bf06070 */
[----:B------:R-:W-:-:S04]  /*0670*/  LEA.HI.X R5, R0, R5, RZ, 0x2, P1 ;  /* 0x0000000500057211 */ /* 0x000fc800008f14ff */
[----:B------:R-:W-:Y:S01]  /*0680*/  ISETP.GE.AND.EX P0, PT, R5, UR11, PT, P0 ;  /* 0x0000000b05007c0c */ /* 0x000fe2000bf06300 */
[----:B--2---:R-:W-:-:S05]  /*0690*/  IMAD.WIDE.U32 R8, R9, 0x4, R6 ;  /* 0x0000000409087825 */ /* 0x004fca00078e0006 */
[----:B------:R1:W-:Y:S07]  /*06a0*/  REDG.E.ADD.STRONG.GPU desc[UR4][R8.64], R21 ;  /* 0x000000150800798e */ /* 0x0003ee000c12e104 */
[----:B------:R-:W-:Y:S05]  /*06b0*/  @!P0 BRA `(.L_x_6) ;  /* 0xfffffffc00988947 */ /* 0x000fea000383ffff */
[----:B------:R-:W-:Y:S05]  /*06c0*/  EXIT ;  /* 0x000000000000794d */ /* 0x000fea0003800000 */
        .weak           $__internal_0_$__cuda_sm20_div_u64
        .type           $__internal_0_$__cuda_sm20_div_u64,@function
        .size           $__internal_0_$__cuda_sm20_div_u64,(.L_x_8 - $__internal_0_$__cuda_sm20_div_u64)
$__internal_0_$__cuda_sm20_div_u64:
[----:B------:R-:W-:Y:S02]  /*06d0*/  IMAD.MOV.U32 R12, RZ, RZ, R0 ;  /* 0x000000ffff0c7224 */ /* 0x000fe400078e0000 */
[----:B------:R-:W-:-:S04]  /*06e0*/  IMAD.MOV.U32 R13, RZ, RZ, RZ ;  /* 0x000000ffff0d7224 */ /* 0x000fc800078e00ff */
[----:B------:R-:W0:Y:S08]  /*06f0*/  I2F.U64.RP R12, R12 ;  /* 0x0000000c000c7312 */ /* 0x000e300000309000 */
[----:B0-----:R-:W0:Y:S02]  /*0700*/  MUFU.RCP R8, R12 ;  /* 0x0000000c00087308 */ /* 0x001e240000001000 */
[----:B0-----:R-:W-:-:S06]  /*0710*/  VIADD R8, R8, 0x1ffffffe ;  /* 0x1ffffffe08087836 */ /* 0x001fcc0000000000 */
[----:B------:R-:W0:Y:S02]  /*0720*/  F2I.U64.TRUNC R8, R8 ;  /* 0x0000000800087311 */ /* 0x000e24000020d800 */
[----:B0-----:R-:W-:-:S04]  /*0730*/  IMAD.WIDE.U32 R10, R8, R0, RZ ;  /* 0x00000000080a7225 */ /* 0x001fc800078e00ff */
[----:B------:R-:W-:Y:S01]  /*0740*/  IMAD R11, R9, R0, R11 ;  /* 0x00000000090b7224 */ /* 0x000fe200078e020b */
[----:B------:R-:W-:-:S05]  /*0750*/  IADD3 R15, P0, PT, RZ, -R10, RZ ;  /* 0x8000000aff0f7210 */ /* 0x000fca0007f1e0ff */
[----:B------:R-:W-:-:S04]  /*0760*/  IMAD.HI.U32 R10, R8, R15, RZ ;  /* 0x0000000f080a7227 */ /* 0x000fc800078e00ff */
[----:B------:R-:W-:Y:S02]  /*0770*/  IMAD.X R17, RZ, RZ, ~R11, P0 ;  /* 0x000000ffff117224 */ /* 0x000fe400000e0e0b */
[----:B------:R-:W-:Y:S02]  /*0780*/  IMAD.MOV.U32 R11, RZ, RZ, R8 ;  /* 0x000000ffff0b7224 */ /* 0x000fe400078e0008 */
[-C--:B------:R-:W-:Y:S02]  /*0790*/  IMAD R13, R9, R17.reuse, RZ ;  /* 0x00000011090d7224 */ /* 0x080fe400078e02ff */
[----:B------:R-:W-:-:S04]  /*07a0*/  IMAD.WIDE.U32 R10, P0, R8, R17, R10 ;  /* 0x00000011080a7225 */ /* 0x000fc8000780000a */
[----:B------:R-:W-:-:S04]  /*07b0*/  IMAD.HI.U32 R17, R9, R17, RZ ;  /* 0x0000001109117227 */ /* 0x000fc800078e00ff */
[----:B------:R-:W-:-:S05]  /*07c0*/  IMAD.HI.U32 R10, P1, R9, R15, R10 ;  /* 0x0000000f090a7227 */ /* 0x000fca000782000a */
[----:B------:R-:W-:Y:S01]  /*07d0*/  IADD3 R11, P2, PT, R13, R10, RZ ;  /* 0x0000000a0d0b7210 */ /* 0x000fe20007f5e0ff */
[----:B------:R-:W-:-:S04]  /*07e0*/  IMAD.X R10, R17, 0x1, R9, P0 ;  /* 0x00000001110a7824 */ /* 0x000fc800000e0609 */
[----:B------:R-:W-:Y:S01]  /*07f0*/  IMAD.WIDE.U32 R8, R11, R0, RZ ;  /* 0x000000000b087225 */ /* 0x000fe200078e00ff */
[----:B------:R-:W-:Y:S02]  /*0800*/  IADD3.X R13, PT, PT, RZ, RZ, R10, P2, P1 ;  /* 0x000000ffff0d7210 */ /* 0x000fe400017e240a */
[----:B------:R-:W-:-:S03]  /*0810*/  IADD3 R15, P0, PT, RZ, -R8, RZ ;  /* 0x80000008ff0f7210 */ /* 0x000fc60007f1e0ff */
[----:B------:R-:W-:Y:S02]  /*0820*/  IMAD R8, R13, R0, R9 ;  /* 0x000000000d087224 */ /* 0x000fe400078e0209 */
[----:B------:R-:W-:Y:S02]  /*0830*/  HFMA2 R9, -RZ, RZ, 0, 0 ;  /* 0x00000000ff097431 */ /* 0x000fe400000001ff */
[----:B------:R-:W-:-:S04]  /*0840*/  IMAD.HI.U32 R10, R11, R15, RZ ;  /* 0x0000000f0b0a7227 */ /* 0x000fc800078e00ff */
[----:B------:R-:W-:-:S04]  /*0850*/  IMAD.X R8, RZ, RZ, ~R8, P0 ;  /* 0x000000ffff087224 */ /* 0x000fc800000e0e08 */
[----:B------:R-:W-:-:S04]  /*0860*/  IMAD.WIDE.U32 R10, P0, R11, R8, R10 ;  /* 0x000000080b0a7225 */ /* 0x000fc8000780000a */
[C---:B------:R-:W-:Y:S02]  /*0870*/  IMAD R12, R13.reuse, R8, RZ ;  /* 0x000000080d0c7224 */ /* 0x040fe400078e02ff */
[----:B------:R-:W-:-:S04]  /*0880*/  IMAD.HI.U32 R11, P1, R13, R15, R10 ;  /* 0x0000000f0d0b7227 */ /* 0x000fc8000782000a */
[----:B------:R-:W-:Y:S01]  /*0890*/  IMAD.HI.U32 R8, R13, R8, RZ ;  /* 0x000000080d087227 */ /* 0x000fe200078e00ff */
[----:B------:R-:W-:-:S03]  /*08a0*/  IADD3 R11, P2, PT, R12, R11, RZ ;  /* 0x0000000b0c0b7210 */ /* 0x000fc60007f5e0ff */
[----:B------:R-:W-:Y:S02]  /*08b0*/  IMAD.X R13, R8, 0x1, R13, P0 ;  /* 0x00000001080d7824 */ /* 0x000fe400000e060d */
[----:B------:R-:W-:-:S03]  /*08c0*/  IMAD.HI.U32 R8, R11, R7, RZ ;  /* 0x000000070b087227 */ /* 0x000fc600078e00ff */
[----:B------:R-:W-:Y:S01]  /*08d0*/  IADD3.X R13, PT, PT, RZ, RZ, R13, P2, P1 ;  /* 0x000000ffff0d7210 */ /* 0x000fe200017e240d */
[----:B------:R-:W-:-:S04]  /*08e0*/  IMAD.WIDE.U32 R8, R11, R6, R8 ;  /* 0x000000060b087225 */ /* 0x000fc800078e0008 */
[C---:B------:R-:W-:Y:S02]  /*08f0*/  IMAD R11, R13.reuse, R6, RZ ;  /* 0x000000060d0b7224 */ /* 0x040fe400078e02ff */
[----:B------:R-:W-:-:S04]  /*0900*/  IMAD.HI.U32 R8, P0, R13, R7, R8 ;  /* 0x000000070d087227 */ /* 0x000fc80007800008 */
[----:B------:R-:W-:Y:S01]  /*0910*/  IMAD.HI.U32 R13, R13, R6, RZ ;  /* 0x000000060d0d7227 */ /* 0x000fe200078e00ff */
[----:B------:R-:W-:-:S03]  /*0920*/  IADD3 R11, P1, PT, R11, R8, RZ ;  /* 0x000000080b0b7210 */ /* 0x000fc60007f3e0ff */
[----:B------:R-:W-:-:S04]  /*0930*/  IMAD.X R8, RZ, RZ, R13, P0 ;  /* 0x000000ffff087224 */ /* 0x000fc800000e060d */
[----:B------:R-:W-:Y:S02]  /*0940*/  IMAD.X R13, RZ, RZ, R8, P1 ;  /* 0x000000ffff0d7224 */ /* 0x000fe400008e0608 */
[----:B------:R-:W-:-:S04]  /*0950*/  IMAD.WIDE.U32 R8, R11, R0, RZ ;  /* 0x000000000b087225 */ /* 0x000fc800078e00ff */
[----:B------:R-:W-:Y:S01]  /*0960*/  IMAD R9, R13, R0, R9 ;  /* 0x000000000d097224 */ /* 0x000fe200078e0209 */
[----:B------:R-:W-:-:S04]  /*0970*/  IADD3 R15, P0, PT, -R8, R7, RZ ;  /* 0x00000007080f7210 */ /* 0x000fc80007f1e1ff */
[-C--:B------:R-:W-:Y:S01]  /*0980*/  IADD3 R7, P1, PT, -R0, R15.reuse, RZ ;  /* 0x0000000f00077210 */ /* 0x080fe20007f3e1ff */
[----:B------:R-:W-:Y:S01]  /*0990*/  IMAD.X R10, R6, 0x1, ~R9, P0 ;  /* 0x00000001060a7824 */ /* 0x000fe200000e0e09 */
[----:B------:R-:W-:Y:S02]  /*09a0*/  ISETP.GE.U32.AND P0, PT, R15, R0, PT ;  /* 0x000000000f00720c */ /* 0x000fe40003f06070 */
[----:B------:R-:W-:Y:S02]  /*09b0*/  IADD3 R6, P2, PT, R11, 0x1, RZ ;  /* 0x000000010b067810 */ /* 0x000fe40007f5e0ff */
[C---:B------:R-:W-:Y:S02]  /*09c0*/  ISETP.GE.U32.AND.EX P0, PT, R10.reuse, RZ, PT, P0 ;  /* 0x000000ff0a00720c */ /* 0x040fe40003f06100 */
[----:B------:R-:W-:Y:S01]  /*09d0*/  IADD3.X R9, PT, PT, R10, -0x1, RZ, P1, !PT ;  /* 0xffffffff0a097810 */ /* 0x000fe20000ffe4ff */
[----:B------:R-:W-:Y:S01]  /*09e0*/  IMAD.X R8, RZ, RZ, R13, P2 ;  /* 0x000000ffff087224 */ /* 0x000fe200010e060d */
[----:B------:R-:W-:-:S02]  /*09f0*/  SEL R7, R7, R15, P0 ;  /* 0x0000000f07077207 */ /* 0x000fc40000000000 */
[----:B------:R-:W-:Y:S02]  /*0a00*/  SEL R11, R6, R11, P0 ;  /* 0x0000000b060b7207 */ /* 0x000fe40000000000 */
[----:B------:R-:W-:Y:S02]  /*0a10*/  SEL R9, R9, R10, P0 ;  /* 0x0000000a09097207 */ /* 0x000fe40000000000 */
[----:B------:R-:W-:Y:S02]  /*0a20*/  SEL R6, R8, R13, P0 ;  /* 0x0000000d08067207 */ /* 0x000fe40000000000 */
[----:B------:R-:W-:Y:S01]  /*0a30*/  ISETP.GE.U32.AND P0, PT, R7, R0, PT ;  /* 0x000000000700720c */ /* 0x000fe20003f06070 */
[----:B------:R-:W-:Y:S01]  /*0a40*/  IMAD.MOV.U32 R7, RZ, RZ, 0x0 ;  /* 0x00000000ff077424 */ /* 0x000fe200078e00ff */
[----:B------:R-:W-:Y:S02]  /*0a50*/  IADD3 R8, P2, PT, R11, 0x1, RZ ;  /* 0x000000010b087810 */ /* 0x000fe40007f5e0ff */
[----:B------:R-:W-:-:S02]  /*0a60*/  ISETP.GE.U32.AND.EX P0, PT, R9, RZ, PT, P0 ;  /* 0x000000ff0900720c */ /* 0x000fc40003f06100 */
[----:B------:R-:W-:Y:S01]  /*0a70*/  ISETP.NE.U32.AND P1, PT, R0, RZ, PT ;  /* 0x000000ff0000720c */ /* 0x000fe20003f25070 */
[----:B------:R-:W-:Y:S01]  /*0a80*/  IMAD.X R9, RZ, RZ, R6, P2 ;  /* 0x000000ffff097224 */ /* 0x000fe200010e0606 */
[----:B------:R-:W-:Y:S02]  /*0a90*/  SEL R8, R8, R11, P0 ;  /* 0x0000000b08087207 */ /* 0x000fe40000000000 */
[----:B------:R-:W-:Y:S02]  /*0aa0*/  ISETP.NE.AND.EX P1, PT, RZ, RZ, PT, P1 ;  /* 0x000000ffff00720c */ /* 0x000fe40003f25310 */
[----:B------:R-:W-:Y:S01]  /*0ab0*/  SEL R9, R9, R6, P0 ;  /* 0x0000000609097207 */ /* 0x000fe20000000000 */
[----:B------:R-:W-:Y:S01]  /*0ac0*/  IMAD.MOV.U32 R6, RZ, RZ, R4 ;  /* 0x000000ffff067224 */ /* 0x000fe200078e0004 */
[----:B------:R-:W-:Y:S02]  /*0ad0*/  SEL R8, R8, 0xffffffff, P1 ;  /* 0xffffffff08087807 */ /* 0x000fe40000800000 */
[----:B------:R-:W-:Y:S01]  /*0ae0*/  SEL R9, R9, 0xffffffff, P1 ;  /* 0xffffffff09097807 */ /* 0x000fe20000800000 */
[----:B------:R-:W-:Y:S06]  /*0af0*/  RET.REL.NODEC R6 `(_Z9histogramPhlPj) ;  /* 0xfffffff406407950 */ /* 0x000fec0003c3ffff */
.L_x_7:
[----:B------:R-:W-:-:S00]  /*0b00*/  BRA `(.L_x_7) ;  /* 0xfffffffc00fc7947 */ /* 0x000fc0000383ffff */
[----:B------:R-:W-:-:S00]  /*0b10*/  NOP ;  /* 0x0000000000007918 */ /* 0x000fc00000000000 */
        /* <DEDUP_REMOVED lines=14> */
.L_x_8:


//--------------------- .nv.shared.reserved.0     --------------------------
	.section	.nv.shared.reserved.0,"aw",@nobits
	.weak		__nv_reservedSMEM_offset_0_alias
	.size		__nv_reservedSMEM_offset_0_alias, 0, 64
	.other		__nv_reservedSMEM_offset_0_alias,@"STO_CUDA_RESERVED_SHARED STV_DEFAULT"
__nv_reservedSMEM_offset_0_alias:
	.zero		0
	.zero		64


//--------------------- .nv.constant0._Z9histogramPhlPj --------------------------
	.section	.nv.constant0._Z9histogramPhlPj,"a",@progbits
	.sectionflags	@""
	.align	4
.nv.constant0._Z9histogramPhlPj:
	.zero		920


//--------------------- SYMBOLS --------------------------

	.type		.nv.reservedSmem.offset0,@object
	.size		.nv.reservedSmem.offset0,0x4
